	.headerflags	@"EF_CUDA_TEXMODE_UNIFIED EF_CUDA_64BIT_ADDRESS EF_CUDA_ACCELERATORS EF_CUDA_SM90 EF_CUDA_VIRTUAL_SM(EF_CUDA_SM90)"
	.elftype	@"ET_EXEC"


//--------------------- .nv.info                  --------------------------
	.section	.nv.info,"",@"SHT_CUDA_INFO"
	.align	4


	//----- nvinfo : EIATTR_REGCOUNT
	.align		4
        /*0000*/ 	.byte	0x04, 0x2f
        /*0002*/ 	.short	(.L_1 - .L_0)
	.align		4
.L_0:
        /*0004*/ 	.word	index@(triton_poi_fused_add_native_layer_norm_9)
        /*0008*/ 	.word	0x00000016


	//----- nvinfo : EIATTR_MIN_STACK_SIZE
	.align		4
.L_1:
        /*000c*/ 	.byte	0x04, 0x12
        /*000e*/ 	.short	(.L_3 - .L_2)
	.align		4
.L_2:
        /*0010*/ 	.word	index@(triton_poi_fused_add_native_layer_norm_9)
        /*0014*/ 	.word	0x00000000


	//----- nvinfo : EIATTR_FRAME_SIZE
	.align		4
.L_3:
        /*0018*/ 	.byte	0x04, 0x11
        /*001a*/ 	.short	(.L_5 - .L_4)
	.align		4
.L_4:
        /*001c*/ 	.word	index@(triton_poi_fused_add_native_layer_norm_9)
        /*0020*/ 	.word	0x00000000


	//----- nvinfo : EIATTR_MIN_STACK_SIZE
	.align		4
.L_5:
        /*0024*/ 	.byte	0x04, 0x12
        /*0026*/ 	.short	(.L_7 - .L_6)
	.align		4
.L_6:
        /*0028*/ 	.word	index@(triton_poi_fused_add_native_layer_norm_9)
        /*002c*/ 	.word	0x00000000
.L_7:


//--------------------- .nv.info.triton_poi_fused_add_native_layer_norm_9 --------------------------
	.section	.nv.info.triton_poi_fused_add_native_layer_norm_9,"",@"SHT_CUDA_INFO"
	.sectionflags	@""
	.align	4


	//----- nvinfo : EIATTR_CUDA_API_VERSION
	.align		4
        /*0000*/ 	.byte	0x04, 0x37
        /*0002*/ 	.short	(.L_9 - .L_8)
.L_8:
        /*0004*/ 	.word	0x0000007c


	//----- nvinfo : EIATTR_KPARAM_INFO
	.align		4
.L_9:
        /*0008*/ 	.byte	0x04, 0x17
        /*000a*/ 	.short	(.L_11 - .L_10)
.L_10:
        /*000c*/ 	.word	0x00000000
        /*0010*/ 	.short	0x0005
        /*0012*/ 	.short	0x0028
        /*0014*/ 	.byte	0x00, 0xf0, 0x11, 0x00


	//----- nvinfo : EIATTR_KPARAM_INFO
	.align		4
.L_11:
        /*0018*/ 	.byte	0x04, 0x17
        /*001a*/ 	.short	(.L_13 - .L_12)
.L_12:
        /*001c*/ 	.word	0x00000000
        /*0020*/ 	.short	0x0004
        /*0022*/ 	.short	0x0020
        /*0024*/ 	.byte	0x00, 0xf4, 0x21, 0x00


	//----- nvinfo : EIATTR_KPARAM_INFO
	.align		4
.L_13:
        /*0028*/ 	.byte	0x04, 0x17
        /*002a*/ 	.short	(.L_15 - .L_14)
.L_14:
        /*002c*/ 	.word	0x00000000
        /*0030*/ 	.short	0x0003
        /*0032*/ 	.short	0x0018
        /*0034*/ 	.byte	0x00, 0xf4, 0x21, 0x00


	//----- nvinfo : EIATTR_KPARAM_INFO
	.align		4
.L_15:
        /*0038*/ 	.byte	0x04, 0x17
        /*003a*/ 	.short	(.L_17 - .L_16)
.L_16:
        /*003c*/ 	.word	0x00000000
        /*0040*/ 	.short	0x0002
        /*0042*/ 	.short	0x0010
        /*0044*/ 	.byte	0x00, 0xf4, 0x21, 0x00


	//----- nvinfo : EIATTR_KPARAM_INFO
	.align		4
.L_17:
        /*0048*/ 	.byte	0x04, 0x17
        /*004a*/ 	.short	(.L_19 - .L_18)
.L_18:
        /*004c*/ 	.word	0x00000000
        /*0050*/ 	.short	0x0001
        /*0052*/ 	.short	0x0008
        /*0054*/ 	.byte	0x00, 0xf4, 0x21, 0x00


	//----- nvinfo : EIATTR_KPARAM_INFO
	.align		4
.L_19:
        /*0058*/ 	.byte	0x04, 0x17
        /*005a*/ 	.short	(.L_21 - .L_20)
.L_20:
        /*005c*/ 	.word	0x00000000
        /*0060*/ 	.short	0x0000
        /*0062*/ 	.short	0x0000
        /*0064*/ 	.byte	0x00, 0xf4, 0x21, 0x00


	//----- nvinfo : EIATTR_SPARSE_MMA_MASK
	.align		4
.L_21:
        /*0068*/ 	.byte	0x03, 0x50
        /*006a*/ 	.short	0x0000


	//----- nvinfo : EIATTR_MAXREG_COUNT
	.align		4
        /*006c*/ 	.byte	0x03, 0x1b
        /*006e*/ 	.short	0x00ff


	//----- nvinfo : EIATTR_EXIT_INSTR_OFFSETS
	.align		4
        /*0070*/ 	.byte	0x04, 0x1c
        /*0072*/ 	.short	(.L_23 - .L_22)


	//   ....[0]....
.L_22:
        /*0074*/ 	.word	0x00000390


	//   ....[1]....
        /*0078*/ 	.word	0x000003c0


	//----- nvinfo : EIATTR_REQNTID
	.align		4
.L_23:
        /*007c*/ 	.byte	0x04, 0x10
        /*007e*/ 	.short	(.L_25 - .L_24)
.L_24:
        /*0080*/ 	.word	0x00000020
        /*0084*/ 	.word	0x00000001
        /*0088*/ 	.word	0x00000001


	//----- nvinfo : EIATTR_CBANK_PARAM_SIZE
	.align		4
.L_25:
        /*008c*/ 	.byte	0x03, 0x19
        /*008e*/ 	.short	0x002c


	//----- nvinfo : EIATTR_PARAM_CBANK
	.align		4
        /*0090*/ 	.byte	0x04, 0x0a
        /*0092*/ 	.short	(.L_27 - .L_26)
	.align		4
.L_26:
        /*0094*/ 	.word	index@(.nv.constant0.triton_poi_fused_add_native_layer_norm_9)
        /*0098*/ 	.short	0x0210
        /*009a*/ 	.short	0x002c


	//----- nvinfo : EIATTR_SW_WAR
	.align		4
.L_27:
        /*009c*/ 	.byte	0x04, 0x36
        /*009e*/ 	.short	(.L_29 - .L_28)
.L_28:
        /*00a0*/ 	.word	0x00000008
.L_29:


//--------------------- .nv.callgraph             --------------------------
	.section	.nv.callgraph,"",@"SHT_CUDA_CALLGRAPH"
	.align	4
	.sectionentsize	8
	.align		4
        /*0000*/ 	.word	0x00000000
	.align		4
        /*0004*/ 	.word	0xffffffff
	.align		4
        /*0008*/ 	.word	0x00000000
	.align		4
        /*000c*/ 	.word	0xfffffffe
	.align		4
        /*0010*/ 	.word	0x00000000
	.align		4
        /*0014*/ 	.word	0xfffffffd
	.align		4
        /*0018*/ 	.word	0x00000000
	.align		4
        /*001c*/ 	.word	0xfffffffc


//--------------------- .text.triton_poi_fused_add_native_layer_norm_9 --------------------------
	.section	.text.triton_poi_fused_add_native_layer_norm_9,"ax",@progbits
	.align	128
        .global         triton_poi_fused_add_native_layer_norm_9
        .type           triton_poi_fused_add_native_layer_norm_9,@function
        .size           triton_poi_fused_add_native_layer_norm_9,(.L_x_1 - triton_poi_fused_add_native_layer_norm_9)
        .other          triton_poi_fused_add_native_layer_norm_9,@"STO_CUDA_ENTRY STV_DEFAULT"
triton_poi_fused_add_native_layer_norm_9:
.text.triton_poi_fused_add_native_layer_norm_9:
[----:B------:R-:W0:Y:S01]  /*0000*/  LDC R1, c[0x0][0x28] ;  /* 0x00000a00ff017b82 */ /* 0x000e220000000800 */
[----:B------:R-:W1:Y:S07]  /*0010*/  S2R R0, SR_TID.X ;  /* 0x0000000000007919 */ /* 0x000e6e0000002100 */
[----:B------:R-:W2:Y:S01]  /*0020*/  LDC.64 R4, c[0x0][0x218] ;  /* 0x00008600ff047b82 */ /* 0x000ea20000000a00 */
[----:B------:R-:W-:Y:S01]  /*0030*/  HFMA2.MMA R8, -RZ, RZ, 0, 0 ;  /* 0x00000000ff087435 */ /* 0x000fe200000001ff */
[----:B------:R-:W-:Y:S01]  /*0040*/  MOV R12, RZ ;  /* 0x000000ff000c7202 */ /* 0x000fe20000000f00 */
[----:B------:R-:W3:Y:S05]  /*0050*/  S2R R9, SR_CTAID.X ;  /* 0x0000000000097919 */ /* 0x000eea0000002500 */
[----:B------:R-:W4:Y:S08]  /*0060*/  LDC.64 R2, c[0x0][0x210] ;  /* 0x00008400ff027b82 */ /* 0x000f300000000a00 */
[----:B------:R-:W5:Y:S01]  /*0070*/  LDC.64 R6, c[0x0][0x220] ;  /* 0x00008800ff067b82 */ /* 0x000f620000000a00 */
[----:B------:R-:W-:Y:S01]  /*0080*/  ULDC.64 UR4, c[0x0][0x208] ;  /* 0x0000820000047ab9 */ /* 0x000fe20000000a00 */
[----:B------:R-:W-:Y:S01]  /*0090*/  CS2R R14, SRZ ;  /* 0x00000000000e7805 */ /* 0x000fe2000001ff00 */
[----:B------:R-:W-:Y:S01]  /*00a0*/  HFMA2.MMA R18, -RZ, RZ, 0, 0 ;  /* 0x00000000ff127435 */ /* 0x000fe200000001ff */
[----:B-1----:R-:W-:-:S04]  /*00b0*/  LOP3.LUT R0, R0, 0x1f, RZ, 0xc0, !PT ;  /* 0x0000001f00007812 */ /* 0x002fc800078ec0ff */
[----:B---3--:R-:W-:-:S04]  /*00c0*/  LEA R9, R9, R0, 0x5 ;  /* 0x0000000009097211 */ /* 0x008fc800078e28ff */
[C---:B------:R-:W-:Y:S01]  /*00d0*/  ISETP.GE.AND P0, PT, R9.reuse, 0x14, PT ;  /* 0x000000140900780c */ /* 0x040fe20003f06270 */
[----:B------:R-:W-:Y:S01]  /*00e0*/  HFMA2.MMA R10, -RZ, RZ, 0, 0 ;  /* 0x00000000ff0a7435 */ /* 0x000fe200000001ff */
[----:B------:R-:W-:Y:S01]  /*00f0*/  SHF.L.U32 R11, R9, 0x2, RZ ;  /* 0x00000002090b7819 */ /* 0x000fe200000006ff */
[----:B-----5:R-:W3:Y:S01]  /*0100*/  LDG.E R13, desc[UR4][R6.64+0x4] ;  /* 0x00000404060d7981 */ /* 0x020ee2000c1e1900 */
[----:B------:R-:W-:-:S03]  /*0110*/  MOV R0, RZ ;  /* 0x000000ff00007202 */ /* 0x000fc60000000f00 */
[C---:B--2---:R-:W-:Y:S01]  /*0120*/  IMAD.WIDE R4, R11.reuse, 0x4, R4 ;  /* 0x000000040b047825 */ /* 0x044fe200078e0204 */
[----:B------:R-:W2:Y:S03]  /*0130*/  LDG.E R16, desc[UR4][R6.64+0x8] ;  /* 0x0000080406107981 */ /* 0x000ea6000c1e1900 */
[----:B----4-:R-:W-:Y:S01]  /*0140*/  IMAD.WIDE R2, R11, 0x4, R2 ;  /* 0x000000040b027825 */ /* 0x010fe200078e0202 */
[----:B------:R-:W-:Y:S01]  /*0150*/  MOV R17, RZ ;  /* 0x000000ff00117202 */ /* 0x000fe20000000f00 */
[----:B------:R-:W4:Y:S04]  /*0160*/  @!P0 LDG.E.EL R8, desc[UR4][R4.64] ;  /* 0x0000000404088981 */ /* 0x000f28000c2e1900 */
[----:B------:R-:W3:Y:S04]  /*0170*/  @!P0 LDG.E.EL R12, desc[UR4][R4.64+0x4] ;  /* 0x00000404040c8981 */ /* 0x000ee8000c2e1900 */
[----:B------:R-:W4:Y:S04]  /*0180*/  LDG.E R11, desc[UR4][R6.64] ;  /* 0x00000004060b7981 */ /* 0x000f28000c1e1900 */
[----:B------:R-:W2:Y:S04]  /*0190*/  @!P0 LDG.E.EL R15, desc[UR4][R4.64+0x8] ;  /* 0x00000804040f8981 */ /* 0x000ea8000c2e1900 */
[----:B------:R-:W5:Y:S04]  /*01a0*/  @!P0 LDG.E.EL R0, desc[UR4][R2.64] ;  /* 0x0000000402008981 */ /* 0x000f68000c2e1900 */
[----:B------:R-:W5:Y:S04]  /*01b0*/  @!P0 LDG.E.EL R10, desc[UR4][R2.64+0x4] ;  /* 0x00000404020a8981 */ /* 0x000f68000c2e1900 */
[----:B------:R1:W5:Y:S04]  /*01c0*/  @!P0 LDG.E.EL R18, desc[UR4][R4.64+0xc] ;  /* 0x00000c0404128981 */ /* 0x000368000c2e1900 */
[----:B------:R1:W5:Y:S04]  /*01d0*/  LDG.E R19, desc[UR4][R6.64+0xc] ;  /* 0x00000c0406137981 */ /* 0x000368000c1e1900 */
[----:B------:R-:W5:Y:S01]  /*01e0*/  @!P0 LDG.E.EL R14, desc[UR4][R2.64+0x8] ;  /* 0x00000804020e8981 */ /* 0x000f62000c2e1900 */
[----:B-1----:R-:W1:Y:S03]  /*01f0*/  LDC.64 R4, c[0x0][0x228] ;  /* 0x00008a00ff047b82 */ /* 0x002e660000000a00 */
[----:B------:R1:W5:Y:S05]  /*0200*/  @!P0 LDG.E.EL R17, desc[UR4][R2.64+0xc] ;  /* 0x00000c0402118981 */ /* 0x00036a000c2e1900 */
[----:B------:R-:W1:Y:S02]  /*0210*/  LDC.64 R6, c[0x0][0x230] ;  /* 0x00008c00ff067b82 */ /* 0x000e640000000a00 */
[----:B01----:R-:W-:-:S04]  /*0220*/  IMAD.WIDE R2, R9, 0x4, R4 ;  /* 0x0000000409027825 */ /* 0x003fc800078e0204 */
[----:B------:R-:W-:-:S04]  /*0230*/  IMAD.WIDE R4, R9, 0x4, R6 ;  /* 0x0000000409047825 */ /* 0x000fc800078e0206 */
[----:B---3--:R-:W-:Y:S01]  /*0240*/  FADD R13, R13, R12 ;  /* 0x0000000c0d0d7221 */ /* 0x008fe20000000000 */
[----:B----4-:R-:W-:Y:S01]  /*0250*/  FADD R11, R11, R8 ;  /* 0x000000080b0b7221 */ /* 0x010fe20000000000 */
[----:B--2---:R-:W-:-:S03]  /*0260*/  FADD R15, R16, R15 ;  /* 0x0000000f100f7221 */ /* 0x004fc60000000000 */
[----:B-----5:R-:W-:Y:S01]  /*0270*/  FADD R0, R11, R0 ;  /* 0x000000000b007221 */ /* 0x020fe20000000000 */
[----:B------:R-:W-:-:S04]  /*0280*/  FADD R13, R13, R10 ;  /* 0x0000000a0d0d7221 */ /* 0x000fc80000000000 */
[----:B------:R-:W-:Y:S01]  /*0290*/  FADD R8, R0, R13 ;  /* 0x0000000d00087221 */ /* 0x000fe20000000000 */
[----:B------:R-:W-:Y:S01]  /*02a0*/  FADD R18, R19, R18 ;  /* 0x0000001213127221 */ /* 0x000fe20000000000 */
[----:B------:R-:W-:-:S03]  /*02b0*/  FADD R15, R15, R14 ;  /* 0x0000000e0f0f7221 */ /* 0x000fc60000000000 */
[----:B------:R-:W-:Y:S01]  /*02c0*/  FADD R17, R18, R17 ;  /* 0x0000001112117221 */ /* 0x000fe20000000000 */
[----:B------:R-:W-:-:S04]  /*02d0*/  FADD R8, R8, R15 ;  /* 0x0000000f08087221 */ /* 0x000fc80000000000 */
[----:B------:R-:W-:-:S04]  /*02e0*/  FADD R8, R17, R8 ;  /* 0x0000000811087221 */ /* 0x000fc80000000000 */
[----:B------:R-:W-:-:S04]  /*02f0*/  FMUL R8, R8, 0.25 ;  /* 0x3e80000008087820 */ /* 0x000fc80000400000 */
[--C-:B------:R-:W-:Y:S01]  /*0300*/  FADD R13, R13, -R8.reuse ;  /* 0x800000080d0d7221 */ /* 0x100fe20000000000 */
[----:B------:R-:W-:-:S03]  /*0310*/  FADD R0, R0, -R8 ;  /* 0x8000000800007221 */ /* 0x000fc60000000000 */
[----:B------:R-:W-:-:S04]  /*0320*/  FMUL R13, R13, R13 ;  /* 0x0000000d0d0d7220 */ /* 0x000fc80000400000 */
[----:B------:R-:W-:Y:S01]  /*0330*/  FFMA R13, R0, R0, R13 ;  /* 0x00000000000d7223 */ /* 0x000fe2000000000d */
[--C-:B------:R-:W-:Y:S01]  /*0340*/  FADD R0, R15, -R8.reuse ;  /* 0x800000080f007221 */ /* 0x100fe20000000000 */
[----:B------:R0:W-:Y:S03]  /*0350*/  @!P0 STG.E desc[UR4][R2.64], R8 ;  /* 0x0000000802008986 */ /* 0x0001e6000c101904 */
[----:B------:R-:W-:Y:S01]  /*0360*/  FFMA R13, R0, R0, R13 ;  /* 0x00000000000d7223 */ /* 0x000fe2000000000d */
[----:B------:R-:W-:-:S04]  /*0370*/  FADD R0, R17, -R8 ;  /* 0x8000000811007221 */ /* 0x000fc80000000000 */
[----:B------:R-:W-:Y:S01]  /*0380*/  FFMA R13, R0, R0, R13 ;  /* 0x00000000000d7223 */ /* 0x000fe2000000000d */
[----:B0-----:R-:W-:Y:S06]  /*0390*/  @P0 EXIT ;  /* 0x000000000000094d */ /* 0x001fec0003800000 */
[----:B------:R-:W-:-:S05]  /*03a0*/  FMUL R13, R13, 0.25 ;  /* 0x3e8000000d0d7820 */ /* 0x000fca0000400000 */
[----:B------:R-:W-:Y:S01]  /*03b0*/  STG.E desc[UR4][R4.64], R13 ;  /* 0x0000000d04007986 */ /* 0x000fe2000c101904 */
[----:B------:R-:W-:Y:S05]  /*03c0*/  EXIT ;  /* 0x000000000000794d */ /* 0x000fea0003800000 */
.L_x_0:
[----:B------:R-:W-:-:S00]  /*03d0*/  BRA `(.L_x_0) ;  /* 0xfffffffc00fc7947 */ /* 0x000fc0000383ffff */
[----:B------:R-:W-:-:S00]  /*03e0*/  NOP ;  /* 0x0000000000007918 */ /* 0x000fc00000000000 */
        /* <DEDUP_REMOVED lines=9> */
.L_x_1:


//--------------------- .nv.constant0.triton_poi_fused_add_native_layer_norm_9 --------------------------
	.section	.nv.constant0.triton_poi_fused_add_native_layer_norm_9,"a",@progbits
	.sectionflags	@""
	.align	4
.nv.constant0.triton_poi_fused_add_native_layer_norm_9:
	.zero		572
